	.headerflags	@"EF_CUDA_TEXMODE_UNIFIED EF_CUDA_64BIT_ADDRESS EF_CUDA_ACCELERATORS EF_CUDA_SM90 EF_CUDA_VIRTUAL_SM(EF_CUDA_SM90)"
	.elftype	@"ET_EXEC"


//--------------------- .nv.info                  --------------------------
	.section	.nv.info,"",@"SHT_CUDA_INFO"
	.align	4


	//----- nvinfo : EIATTR_REGCOUNT
	.align		4
        /*0000*/ 	.byte	0x04, 0x2f
        /*0002*/ 	.short	(.L_1 - .L_0)
	.align		4
.L_0:
        /*0004*/ 	.word	index@(triton_poi_fused_sigmoid_3)
        /*0008*/ 	.word	0x0000000a


	//----- nvinfo : EIATTR_MIN_STACK_SIZE
	.align		4
.L_1:
        /*000c*/ 	.byte	0x04, 0x12
        /*000e*/ 	.short	(.L_3 - .L_2)
	.align		4
.L_2:
        /*0010*/ 	.word	index@(triton_poi_fused_sigmoid_3)
        /*0014*/ 	.word	0x00000000


	//----- nvinfo : EIATTR_FRAME_SIZE
	.align		4
.L_3:
        /*0018*/ 	.byte	0x04, 0x11
        /*001a*/ 	.short	(.L_5 - .L_4)
	.align		4
.L_4:
        /*001c*/ 	.word	index@(triton_poi_fused_sigmoid_3)
        /*0020*/ 	.word	0x00000000


	//----- nvinfo : EIATTR_MIN_STACK_SIZE
	.align		4
.L_5:
        /*0024*/ 	.byte	0x04, 0x12
        /*0026*/ 	.short	(.L_7 - .L_6)
	.align		4
.L_6:
        /*0028*/ 	.word	index@(triton_poi_fused_sigmoid_3)
        /*002c*/ 	.word	0x00000000
.L_7:


//--------------------- .nv.info.triton_poi_fused_sigmoid_3 --------------------------
	.section	.nv.info.triton_poi_fused_sigmoid_3,"",@"SHT_CUDA_INFO"
	.sectionflags	@""
	.align	4


	//----- nvinfo : EIATTR_CUDA_API_VERSION
	.align		4
        /*0000*/ 	.byte	0x04, 0x37
        /*0002*/ 	.short	(.L_9 - .L_8)
.L_8:
        /*0004*/ 	.word	0x0000007c


	//----- nvinfo : EIATTR_KPARAM_INFO
	.align		4
.L_9:
        /*0008*/ 	.byte	0x04, 0x17
        /*000a*/ 	.short	(.L_11 - .L_10)
.L_10:
        /*000c*/ 	.word	0x00000000
        /*0010*/ 	.short	0x0001
        /*0012*/ 	.short	0x0008
        /*0014*/ 	.byte	0x00, 0xf0, 0x11, 0x00


	//----- nvinfo : EIATTR_KPARAM_INFO
	.align		4
.L_11:
        /*0018*/ 	.byte	0x04, 0x17
        /*001a*/ 	.short	(.L_13 - .L_12)
.L_12:
        /*001c*/ 	.word	0x00000000
        /*0020*/ 	.short	0x0000
        /*0022*/ 	.short	0x0000
        /*0024*/ 	.byte	0x00, 0xf4, 0x21, 0x00


	//----- nvinfo : EIATTR_SPARSE_MMA_MASK
	.align		4
.L_13:
        /*0028*/ 	.byte	0x03, 0x50
        /*002a*/ 	.short	0x0000


	//----- nvinfo : EIATTR_MAXREG_COUNT
	.align		4
        /*002c*/ 	.byte	0x03, 0x1b
        /*002e*/ 	.short	0x00ff


	//----- nvinfo : EIATTR_EXIT_INSTR_OFFSETS
	.align		4
        /*0030*/ 	.byte	0x04, 0x1c
        /*0032*/ 	.short	(.L_15 - .L_14)


	//   ....[0]....
.L_14:
        /*0034*/ 	.word	0x00000280


	//   ....[1]....
        /*0038*/ 	.word	0x000002a0


	//----- nvinfo : EIATTR_REQNTID
	.align		4
.L_15:
        /*003c*/ 	.byte	0x04, 0x10
        /*003e*/ 	.short	(.L_17 - .L_16)
.L_16:
        /*0040*/ 	.word	0x00000080
        /*0044*/ 	.word	0x00000001
        /*0048*/ 	.word	0x00000001


	//----- nvinfo : EIATTR_CRS_STACK_SIZE
	.align		4
.L_17:
        /*004c*/ 	.byte	0x04, 0x1e
        /*004e*/ 	.short	(.L_19 - .L_18)
.L_18:
        /*0050*/ 	.word	0x00000000


	//----- nvinfo : EIATTR_CBANK_PARAM_SIZE
	.align		4
.L_19:
        /*0054*/ 	.byte	0x03, 0x19
        /*0056*/ 	.short	0x000c


	//----- nvinfo : EIATTR_PARAM_CBANK
	.align		4
        /*0058*/ 	.byte	0x04, 0x0a
        /*005a*/ 	.short	(.L_21 - .L_20)
	.align		4
.L_20:
        /*005c*/ 	.word	index@(.nv.constant0.triton_poi_fused_sigmoid_3)
        /*0060*/ 	.short	0x0210
        /*0062*/ 	.short	0x000c


	//----- nvinfo : EIATTR_SW_WAR
	.align		4
.L_21:
        /*0064*/ 	.byte	0x04, 0x36
        /*0066*/ 	.short	(.L_23 - .L_22)
.L_22:
        /*0068*/ 	.word	0x00000008
.L_23:


//--------------------- .nv.callgraph             --------------------------
	.section	.nv.callgraph,"",@"SHT_CUDA_CALLGRAPH"
	.align	4
	.sectionentsize	8
	.align		4
        /*0000*/ 	.word	0x00000000
	.align		4
        /*0004*/ 	.word	0xffffffff
	.align		4
        /*0008*/ 	.word	0x00000000
	.align		4
        /*000c*/ 	.word	0xfffffffe
	.align		4
        /*0010*/ 	.word	0x00000000
	.align		4
        /*0014*/ 	.word	0xfffffffd
	.align		4
        /*0018*/ 	.word	0x00000000
	.align		4
        /*001c*/ 	.word	0xfffffffc


//--------------------- .text.triton_poi_fused_sigmoid_3 --------------------------
	.section	.text.triton_poi_fused_sigmoid_3,"ax",@progbits
	.align	128
        .global         triton_poi_fused_sigmoid_3
        .type           triton_poi_fused_sigmoid_3,@function
        .size           triton_poi_fused_sigmoid_3,(.L_x_3 - triton_poi_fused_sigmoid_3)
        .other          triton_poi_fused_sigmoid_3,@"STO_CUDA_ENTRY STV_DEFAULT"
triton_poi_fused_sigmoid_3:
.text.triton_poi_fused_sigmoid_3:
[----:B------:R-:W0:Y:S02]  /*0000*/  LDC R1, c[0x0][0x28] ;  /* 0x00000a00ff017b82 */ /* 0x000e240000000800 */
[----:B------:R-:W1:Y:S01]  /*0010*/  S2R R0, SR_TID.X ;  /* 0x0000000000007919 */ /* 0x000e620000002100 */
[----:B------:R-:W2:Y:S01]  /*0020*/  LDC.64 R2, c[0x0][0x210] ;  /* 0x00008400ff027b82 */ /* 0x000ea20000000a00 */
[----:B------:R-:W-:Y:S01]  /*0030*/  ULDC.64 UR4, c[0x0][0x208] ;  /* 0x0000820000047ab9 */ /* 0x000fe20000000a00 */
[----:B------:R-:W-:Y:S01]  /*0040*/  BSSY B0, `(.L_x_0) ;  /* 0x000000a000007945 */ /* 0x000fe20003800000 */
[----:B------:R-:W3:Y:S01]  /*0050*/  S2R R5, SR_CTAID.X ;  /* 0x0000000000057919 */ /* 0x000ee20000002500 */
[----:B-1----:R-:W-:-:S04]  /*0060*/  SHF.L.U32 R0, R0, 0x1, RZ ;  /* 0x0000000100007819 */ /* 0x002fc800000006ff */
[----:B------:R-:W-:-:S04]  /*0070*/  LOP3.LUT R0, R0, 0xfe, RZ, 0xc0, !PT ;  /* 0x000000fe00007812 */ /* 0x000fc800078ec0ff */
[----:B---3--:R-:W-:-:S04]  /*0080*/  LEA R5, R5, R0, 0x8 ;  /* 0x0000000005057211 */ /* 0x008fc800078e40ff */
[C---:B------:R-:W-:Y:S01]  /*0090*/  ISETP.GE.AND P0, PT, R5.reuse, 0x100, PT ;  /* 0x000001000500780c */ /* 0x040fe20003f06270 */
[----:B--2---:R-:W-:Y:S01]  /*00a0*/  IMAD.WIDE R2, R5, 0x4, R2 ;  /* 0x0000000405027825 */ /* 0x004fe200078e0202 */
[----:B------:R-:W-:-:S11]  /*00b0*/  CS2R R4, SRZ ;  /* 0x0000000000047805 */ /* 0x000fd6000001ff00 */
[----:B------:R-:W-:Y:S05]  /*00c0*/  @P0 BRA `(.L_x_1) ;  /* 0x0000000000040947 */ /* 0x000fea0003800000 */
[----:B------:R1:W5:Y:S02]  /*00d0*/  LDG.E.64 R4, desc[UR4][R2.64] ;  /* 0x0000000402047981 */ /* 0x000364000c1e1b00 */
.L_x_1:
[----:B------:R-:W-:Y:S05]  /*00e0*/  BSYNC B0 ;  /* 0x0000000000007941 */ /* 0x000fea0003800000 */
.L_x_0:
[----:B-----5:R-:W-:Y:S01]  /*00f0*/  FADD R4, RZ, -R4 ;  /* 0x80000004ff047221 */ /* 0x020fe20000000000 */
[----:B------:R-:W-:Y:S01]  /*0100*/  FADD R5, RZ, -R5 ;  /* 0x80000005ff057221 */ /* 0x000fe20000000000 */
[----:B------:R-:W-:Y:S02]  /*0110*/  HFMA2.MMA R7, -RZ, RZ, 1.625, 0 ;  /* 0x3e800000ff077435 */ /* 0x000fe400000001ff */
[----:B------:R-:W-:Y:S01]  /*0120*/  FMUL R4, R4, 1.4426950216293334961 ;  /* 0x3fb8aa3b04047820 */ /* 0x000fe20000400000 */
[----:B------:R-:W-:-:S04]  /*0130*/  FMUL R5, R5, 1.4426950216293334961 ;  /* 0x3fb8aa3b05057820 */ /* 0x000fc80000400000 */
[----:B------:R-:W-:Y:S02]  /*0140*/  FSETP.GEU.AND P1, PT, R4, -126, PT ;  /* 0xc2fc00000400780b */ /* 0x000fe40003f2e000 */
[----:B------:R-:W-:-:S11]  /*0150*/  FSETP.GEU.AND P2, PT, R5, -126, PT ;  /* 0xc2fc00000500780b */ /* 0x000fd60003f4e000 */
[----:B------:R-:W-:Y:S02]  /*0160*/  @!P1 FMUL R4, R4, 0.5 ;  /* 0x3f00000004049820 */ /* 0x000fe40000400000 */
[----:B------:R-:W-:Y:S02]  /*0170*/  @!P2 FMUL R5, R5, 0.5 ;  /* 0x3f0000000505a820 */ /* 0x000fe40000400000 */
[----:B------:R-:W2:Y:S08]  /*0180*/  MUFU.EX2 R0, R4 ;  /* 0x0000000400007308 */ /* 0x000eb00000000800 */
[----:B------:R-:W3:Y:S01]  /*0190*/  MUFU.EX2 R6, R5 ;  /* 0x0000000500067308 */ /* 0x000ee20000000800 */
[----:B--2---:R-:W-:-:S04]  /*01a0*/  @!P1 FMUL R0, R0, R0 ;  /* 0x0000000000009220 */ /* 0x004fc80000400000 */
[----:B------:R-:W-:Y:S01]  /*01b0*/  FADD R0, R0, 1 ;  /* 0x3f80000000007421 */ /* 0x000fe20000000000 */
[----:B---3--:R-:W-:-:S04]  /*01c0*/  @!P2 FMUL R6, R6, R6 ;  /* 0x000000060606a220 */ /* 0x008fc80000400000 */
[----:B------:R-:W-:Y:S01]  /*01d0*/  FSETP.GT.AND P1, PT, R0, 8.50705917302346158658e+37, PT ;  /* 0x7e8000000000780b */ /* 0x000fe20003f24000 */
[----:B------:R-:W-:-:S03]  /*01e0*/  FADD R6, R6, 1 ;  /* 0x3f80000006067421 */ /* 0x000fc60000000000 */
[----:B------:R-:W-:Y:S02]  /*01f0*/  FSEL R5, R7, 1, P1 ;  /* 0x3f80000007057808 */ /* 0x000fe40000800000 */
[----:B------:R-:W-:-:S04]  /*0200*/  FSETP.GT.AND P2, PT, R6, 8.50705917302346158658e+37, PT ;  /* 0x7e8000000600780b */ /* 0x000fc80003f44000 */
[----:B------:R-:W-:-:S03]  /*0210*/  FSEL R7, R7, 1, P2 ;  /* 0x3f80000007077808 */ /* 0x000fc60001000000 */
[----:B------:R-:W-:-:S06]  /*0220*/  @P1 FMUL R0, R0, 0.25 ;  /* 0x3e80000000001820 */ /* 0x000fcc0000400000 */
[----:B------:R-:W2:Y:S01]  /*0230*/  MUFU.RCP R0, R0 ;  /* 0x0000000000007308 */ /* 0x000ea20000001000 */
[----:B------:R-:W-:-:S07]  /*0240*/  @P2 FMUL R6, R6, 0.25 ;  /* 0x3e80000006062820 */ /* 0x000fce0000400000 */
[----:B------:R-:W3:Y:S01]  /*0250*/  MUFU.RCP R6, R6 ;  /* 0x0000000600067308 */ /* 0x000ee20000001000 */
[----:B--2---:R-:W-:Y:S01]  /*0260*/  FMUL R4, R0, R5 ;  /* 0x0000000500047220 */ /* 0x004fe20000400000 */
[----:B---3--:R-:W-:Y:S01]  /*0270*/  FMUL R5, R6, R7 ;  /* 0x0000000706057220 */ /* 0x008fe20000400000 */
[----:B------:R-:W-:Y:S06]  /*0280*/  @P0 EXIT ;  /* 0x000000000000094d */ /* 0x000fec0003800000 */
[----:B------:R-:W-:Y:S01]  /*0290*/  STG.E.64 desc[UR4][R2.64], R4 ;  /* 0x0000000402007986 */ /* 0x000fe2000c101b04 */
[----:B------:R-:W-:Y:S05]  /*02a0*/  EXIT ;  /* 0x000000000000794d */ /* 0x000fea0003800000 */
.L_x_2:
[----:B------:R-:W-:-:S00]  /*02b0*/  BRA `(.L_x_2) ;  /* 0xfffffffc00fc7947 */ /* 0x000fc0000383ffff */
[----:B------:R-:W-:-:S00]  /*02c0*/  NOP ;  /* 0x0000000000007918 */ /* 0x000fc00000000000 */
        /* <DEDUP_REMOVED lines=11> */
.L_x_3:


//--------------------- .nv.constant0.triton_poi_fused_sigmoid_3 --------------------------
	.section	.nv.constant0.triton_poi_fused_sigmoid_3,"a",@progbits
	.sectionflags	@""
	.align	4
.nv.constant0.triton_poi_fused_sigmoid_3:
	.zero		540
